	.headerflags	@"EF_CUDA_TEXMODE_UNIFIED EF_CUDA_64BIT_ADDRESS EF_CUDA_ACCELERATORS EF_CUDA_SM90 EF_CUDA_VIRTUAL_SM(EF_CUDA_SM90)"
	.elftype	@"ET_EXEC"


//--------------------- .nv.info                  --------------------------
	.section	.nv.info,"",@"SHT_CUDA_INFO"
	.align	4


	//----- nvinfo : EIATTR_REGCOUNT
	.align		4
        /*0000*/ 	.byte	0x04, 0x2f
        /*0002*/ 	.short	(.L_1 - .L_0)
	.align		4
.L_0:
        /*0004*/ 	.word	index@(triton_poi_fused_convolution_hardtanh_backward_14)
        /*0008*/ 	.word	0x0000000e


	//----- nvinfo : EIATTR_MIN_STACK_SIZE
	.align		4
.L_1:
        /*000c*/ 	.byte	0x04, 0x12
        /*000e*/ 	.short	(.L_3 - .L_2)
	.align		4
.L_2:
        /*0010*/ 	.word	index@(triton_poi_fused_convolution_hardtanh_backward_14)
        /*0014*/ 	.word	0x00000000


	//----- nvinfo : EIATTR_FRAME_SIZE
	.align		4
.L_3:
        /*0018*/ 	.byte	0x04, 0x11
        /*001a*/ 	.short	(.L_5 - .L_4)
	.align		4
.L_4:
        /*001c*/ 	.word	index@(triton_poi_fused_convolution_hardtanh_backward_14)
        /*0020*/ 	.word	0x00000000


	//----- nvinfo : EIATTR_MIN_STACK_SIZE
	.align		4
.L_5:
        /*0024*/ 	.byte	0x04, 0x12
        /*0026*/ 	.short	(.L_7 - .L_6)
	.align		4
.L_6:
        /*0028*/ 	.word	index@(triton_poi_fused_convolution_hardtanh_backward_14)
        /*002c*/ 	.word	0x00000000
.L_7:


//--------------------- .nv.info.triton_poi_fused_convolution_hardtanh_backward_14 --------------------------
	.section	.nv.info.triton_poi_fused_convolution_hardtanh_backward_14,"",@"SHT_CUDA_INFO"
	.sectionflags	@""
	.align	4


	//----- nvinfo : EIATTR_CUDA_API_VERSION
	.align		4
        /*0000*/ 	.byte	0x04, 0x37
        /*0002*/ 	.short	(.L_9 - .L_8)
.L_8:
        /*0004*/ 	.word	0x0000007c


	//----- nvinfo : EIATTR_KPARAM_INFO
	.align		4
.L_9:
        /*0008*/ 	.byte	0x04, 0x17
        /*000a*/ 	.short	(.L_11 - .L_10)
.L_10:
        /*000c*/ 	.word	0x00000000
        /*0010*/ 	.short	0x0003
        /*0012*/ 	.short	0x0018
        /*0014*/ 	.byte	0x00, 0xf0, 0x11, 0x00


	//----- nvinfo : EIATTR_KPARAM_INFO
	.align		4
.L_11:
        /*0018*/ 	.byte	0x04, 0x17
        /*001a*/ 	.short	(.L_13 - .L_12)
.L_12:
        /*001c*/ 	.word	0x00000000
        /*0020*/ 	.short	0x0002
        /*0022*/ 	.short	0x0010
        /*0024*/ 	.byte	0x00, 0xf4, 0x21, 0x00


	//----- nvinfo : EIATTR_KPARAM_INFO
	.align		4
.L_13:
        /*0028*/ 	.byte	0x04, 0x17
        /*002a*/ 	.short	(.L_15 - .L_14)
.L_14:
        /*002c*/ 	.word	0x00000000
        /*0030*/ 	.short	0x0001
        /*0032*/ 	.short	0x0008
        /*0034*/ 	.byte	0x00, 0xf4, 0x21, 0x00


	//----- nvinfo : EIATTR_KPARAM_INFO
	.align		4
.L_15:
        /*0038*/ 	.byte	0x04, 0x17
        /*003a*/ 	.short	(.L_17 - .L_16)
.L_16:
        /*003c*/ 	.word	0x00000000
        /*0040*/ 	.short	0x0000
        /*0042*/ 	.short	0x0000
        /*0044*/ 	.byte	0x00, 0xf4, 0x21, 0x00


	//----- nvinfo : EIATTR_SPARSE_MMA_MASK
	.align		4
.L_17:
        /*0048*/ 	.byte	0x03, 0x50
        /*004a*/ 	.short	0x0000


	//----- nvinfo : EIATTR_MAXREG_COUNT
	.align		4
        /*004c*/ 	.byte	0x03, 0x1b
        /*004e*/ 	.short	0x00ff


	//----- nvinfo : EIATTR_EXIT_INSTR_OFFSETS
	.align		4
        /*0050*/ 	.byte	0x04, 0x1c
        /*0052*/ 	.short	(.L_19 - .L_18)


	//   ....[0]....
.L_18:
        /*0054*/ 	.word	0x00000210


	//   ....[1]....
        /*0058*/ 	.word	0x00000230


	//----- nvinfo : EIATTR_REQNTID
	.align		4
.L_19:
        /*005c*/ 	.byte	0x04, 0x10
        /*005e*/ 	.short	(.L_21 - .L_20)
.L_20:
        /*0060*/ 	.word	0x00000100
        /*0064*/ 	.word	0x00000001
        /*0068*/ 	.word	0x00000001


	//----- nvinfo : EIATTR_CBANK_PARAM_SIZE
	.align		4
.L_21:
        /*006c*/ 	.byte	0x03, 0x19
        /*006e*/ 	.short	0x001c


	//----- nvinfo : EIATTR_PARAM_CBANK
	.align		4
        /*0070*/ 	.byte	0x04, 0x0a
        /*0072*/ 	.short	(.L_23 - .L_22)
	.align		4
.L_22:
        /*0074*/ 	.word	index@(.nv.constant0.triton_poi_fused_convolution_hardtanh_backward_14)
        /*0078*/ 	.short	0x0210
        /*007a*/ 	.short	0x001c


	//----- nvinfo : EIATTR_SW_WAR
	.align		4
.L_23:
        /*007c*/ 	.byte	0x04, 0x36
        /*007e*/ 	.short	(.L_25 - .L_24)
.L_24:
        /*0080*/ 	.word	0x00000008
.L_25:


//--------------------- .nv.callgraph             --------------------------
	.section	.nv.callgraph,"",@"SHT_CUDA_CALLGRAPH"
	.align	4
	.sectionentsize	8
	.align		4
        /*0000*/ 	.word	0x00000000
	.align		4
        /*0004*/ 	.word	0xffffffff
	.align		4
        /*0008*/ 	.word	0x00000000
	.align		4
        /*000c*/ 	.word	0xfffffffe
	.align		4
        /*0010*/ 	.word	0x00000000
	.align		4
        /*0014*/ 	.word	0xfffffffd
	.align		4
        /*0018*/ 	.word	0x00000000
	.align		4
        /*001c*/ 	.word	0xfffffffc


//--------------------- .text.triton_poi_fused_convolution_hardtanh_backward_14 --------------------------
	.section	.text.triton_poi_fused_convolution_hardtanh_backward_14,"ax",@progbits
	.align	128
        .global         triton_poi_fused_convolution_hardtanh_backward_14
        .type           triton_poi_fused_convolution_hardtanh_backward_14,@function
        .size           triton_poi_fused_convolution_hardtanh_backward_14,(.L_x_1 - triton_poi_fused_convolution_hardtanh_backward_14)
        .other          triton_poi_fused_convolution_hardtanh_backward_14,@"STO_CUDA_ENTRY STV_DEFAULT"
triton_poi_fused_convolution_hardtanh_backward_14:
.text.triton_poi_fused_convolution_hardtanh_backward_14:
[----:B------:R-:W0:Y:S02]  /*0000*/  LDC R1, c[0x0][0x28] ;  /* 0x00000a00ff017b82 */ /* 0x000e240000000800 */
[----:B------:R-:W1:Y:S01]  /*0010*/  S2R R0, SR_TID.X ;  /* 0x0000000000007919 */ /* 0x000e620000002100 */
[----:B------:R-:W2:Y:S01]  /*0020*/  LDC.64 R4, c[0x0][0x218] ;  /* 0x00008600ff047b82 */ /* 0x000ea20000000a00 */
[----:B------:R-:W-:Y:S01]  /*0030*/  CS2R R10, SRZ ;  /* 0x00000000000a7805 */ /* 0x000fe2000001ff00 */
[----:B------:R-:W-:Y:S01]  /*0040*/  ULDC.64 UR4, c[0x0][0x208] ;  /* 0x0000820000047ab9 */ /* 0x000fe20000000a00 */
[----:B------:R-:W3:Y:S01]  /*0050*/  S2R R7, SR_CTAID.X ;  /* 0x0000000000077919 */ /* 0x000ee20000002500 */
[----:B------:R-:W-:-:S04]  /*0060*/  ULDC.64 UR6, c[0x0][0x220] ;  /* 0x0000880000067ab9 */ /* 0x000fc80000000a00 */
[----:B------:R-:W4:Y:S01]  /*0070*/  LDC.64 R2, c[0x0][0x210] ;  /* 0x00008400ff027b82 */ /* 0x000f220000000a00 */
[----:B-1----:R-:W-:Y:S01]  /*0080*/  IMAD.SHL.U32 R0, R0, 0x2, RZ ;  /* 0x0000000200007824 */ /* 0x002fe200078e00ff */
[----:B---3--:R-:W-:-:S04]  /*0090*/  SHF.R.S32.HI R6, RZ, 0x16, R7 ;  /* 0x00000016ff067819 */ /* 0x008fc80000011407 */
[----:B------:R-:W-:-:S05]  /*00a0*/  LOP3.LUT R0, R0, 0x1fe, RZ, 0xc0, !PT ;  /* 0x000001fe00007812 */ /* 0x000fca00078ec0ff */
[----:B------:R-:W-:Y:S01]  /*00b0*/  IMAD R7, R7, 0x200, R0 ;  /* 0x0000020007077824 */ /* 0x000fe200078e0200 */
[----:B------:R-:W-:-:S03]  /*00c0*/  SGXT R0, R6, 0x1 ;  /* 0x000000010600781a */ /* 0x000fc60000000200 */
[C---:B----4-:R-:W-:Y:S01]  /*00d0*/  IMAD.WIDE R2, R7.reuse, 0x4, R2 ;  /* 0x0000000407027825 */ /* 0x050fe200078e0202 */
[----:B------:R-:W-:Y:S02]  /*00e0*/  LEA.HI R0, R0, R7, RZ, 0x7 ;  /* 0x0000000700007211 */ /* 0x000fe400078f38ff */
[----:B------:R-:W-:Y:S02]  /*00f0*/  ISETP.GE.AND P2, PT, R7, 0x1f0200, PT ;  /* 0x001f02000700780c */ /* 0x000fe40003f46270 */
[----:B------:R-:W-:-:S05]  /*0100*/  LOP3.LUT R0, R0, 0xffffff80, RZ, 0xc0, !PT ;  /* 0xffffff8000007812 */ /* 0x000fca00078ec0ff */
[----:B------:R-:W-:-:S04]  /*0110*/  IMAD.IADD R9, R7, 0x1, -R0 ;  /* 0x0000000107097824 */ /* 0x000fc800078e0a00 */
[----:B--2---:R-:W-:Y:S01]  /*0120*/  IMAD.WIDE R4, R9, 0x4, R4 ;  /* 0x0000000409047825 */ /* 0x004fe200078e0204 */
[----:B------:R-:W-:-:S04]  /*0130*/  CS2R R8, SRZ ;  /* 0x0000000000087805 */ /* 0x000fc8000001ff00 */
[----:B------:R-:W2:Y:S04]  /*0140*/  @!P2 LDG.E.EL.64 R10, desc[UR4][R4.64] ;  /* 0x00000004040aa981 */ /* 0x000ea8000c2e1b00 */
[----:B------:R-:W2:Y:S01]  /*0150*/  @!P2 LDG.E.64 R8, desc[UR4][R2.64] ;  /* 0x000000040208a981 */ /* 0x000ea2000c1e1b00 */
[----:B------:R-:W-:-:S04]  /*0160*/  IADD3 R6, P3, R7, UR6, RZ ;  /* 0x0000000607067c10 */ /* 0x000fc8000ff7e0ff */
[----:B------:R-:W-:Y:S01]  /*0170*/  LEA.HI.X.SX32 R7, R7, UR7, 0x1, P3 ;  /* 0x0000000707077c11 */ /* 0x000fe200098f0eff */
[----:B--2---:R-:W-:Y:S01]  /*0180*/  FADD R8, R10, R8 ;  /* 0x000000080a087221 */ /* 0x004fe20000000000 */
[----:B------:R-:W-:-:S04]  /*0190*/  FADD R9, R11, R9 ;  /* 0x000000090b097221 */ /* 0x000fc80000000000 */
[C---:B------:R-:W-:Y:S02]  /*01a0*/  FSETP.GE.AND P0, PT, R8.reuse, 6, PT ;  /* 0x40c000000800780b */ /* 0x040fe40003f06000 */
[C---:B------:R-:W-:Y:S02]  /*01b0*/  FSETP.GE.AND P1, PT, R9.reuse, 6, PT ;  /* 0x40c000000900780b */ /* 0x040fe40003f26000 */
[----:B------:R-:W-:Y:S02]  /*01c0*/  FSETP.LE.OR P0, PT, R8, RZ, P0 ;  /* 0x000000ff0800720b */ /* 0x000fe40000703400 */
[----:B------:R-:W-:Y:S02]  /*01d0*/  FSETP.LE.OR P1, PT, R9, RZ, P1 ;  /* 0x000000ff0900720b */ /* 0x000fe40000f23400 */
[----:B------:R-:W-:Y:S02]  /*01e0*/  SEL R0, RZ, 0x1, !P0 ;  /* 0x00000001ff007807 */ /* 0x000fe40004000000 */
[----:B------:R-:W-:-:S05]  /*01f0*/  SEL R3, RZ, 0x100, !P1 ;  /* 0x00000100ff037807 */ /* 0x000fca0004800000 */
[----:B------:R-:W-:Y:S01]  /*0200*/  IMAD.IADD R3, R0, 0x1, R3 ;  /* 0x0000000100037824 */ /* 0x000fe200078e0203 */
[----:B------:R-:W-:Y:S06]  /*0210*/  @P2 EXIT ;  /* 0x000000000000294d */ /* 0x000fec0003800000 */
[----:B------:R-:W-:Y:S01]  /*0220*/  STG.E.U16 desc[UR4][R6.64], R3 ;  /* 0x0000000306007986 */ /* 0x000fe2000c101504 */
[----:B------:R-:W-:Y:S05]  /*0230*/  EXIT ;  /* 0x000000000000794d */ /* 0x000fea0003800000 */
.L_x_0:
[----:B------:R-:W-:-:S00]  /*0240*/  BRA `(.L_x_0) ;  /* 0xfffffffc00fc7947 */ /* 0x000fc0000383ffff */
[----:B------:R-:W-:-:S00]  /*0250*/  NOP ;  /* 0x0000000000007918 */ /* 0x000fc00000000000 */
        /* <DEDUP_REMOVED lines=10> */
.L_x_1:


//--------------------- .nv.constant0.triton_poi_fused_convolution_hardtanh_backward_14 --------------------------
	.section	.nv.constant0.triton_poi_fused_convolution_hardtanh_backward_14,"a",@progbits
	.sectionflags	@""
	.align	4
.nv.constant0.triton_poi_fused_convolution_hardtanh_backward_14:
	.zero		556
